//
// Generated by NVIDIA NVVM Compiler
//
// Compiler Build ID: CL-36424714
// Cuda compilation tools, release 13.0, V13.0.88
// Based on NVVM 20.0.0
//

.version 9.0
.target sm_100
.address_size 64

	// .globl	_Z13argmax_kernelPKfPiiii

.visible .entry _Z13argmax_kernelPKfPiiii(
	.param .u64 .ptr .align 1 _Z13argmax_kernelPKfPiiii_param_0,
	.param .u64 .ptr .align 1 _Z13argmax_kernelPKfPiiii_param_1,
	.param .u32 _Z13argmax_kernelPKfPiiii_param_2,
	.param .u32 _Z13argmax_kernelPKfPiiii_param_3,
	.param .u32 _Z13argmax_kernelPKfPiiii_param_4
)
{
	.reg .pred 	%p<42>;
	.reg .b32 	%r<188>;
	.reg .b32 	%f<71>;
	.reg .b64 	%rd<127>;

	ld.param.u64 	%rd4, [_Z13argmax_kernelPKfPiiii_param_0];
	ld.param.u32 	%r83, [_Z13argmax_kernelPKfPiiii_param_2];
	ld.param.u32 	%r81, [_Z13argmax_kernelPKfPiiii_param_3];
	ld.param.u32 	%r82, [_Z13argmax_kernelPKfPiiii_param_4];
	cvta.to.global.u64 	%rd1, %rd4;
	mov.u32 	%r1, %ctaid.x;
	mov.u32 	%r2, %ctaid.y;
	setp.ge.s32 	%p1, %r1, %r83;
	setp.ge.s32 	%p2, %r2, %r82;
	or.pred  	%p3, %p1, %p2;
	@%p3 bra 	$L__BB0_15;
	mul.lo.s32 	%r85, %r81, %r1;
	mul.lo.s32 	%r86, %r85, %r82;
	cvt.s64.s32 	%rd5, %r86;
	cvt.u64.u32 	%rd6, %r2;
	add.s64 	%rd2, %rd5, %rd6;
	setp.lt.s32 	%p4, %r81, 1;
	mov.b32 	%r187, 0;
	@%p4 bra 	$L__BB0_14;
	and.b32  	%r3, %r81, 15;
	setp.lt.u32 	%p5, %r81, 16;
	mov.f32 	%f67, 0fFF7FFFFF;
	mov.b32 	%r178, 0;
	mov.u32 	%r187, %r178;
	@%p5 bra 	$L__BB0_5;
	shl.b32 	%r170, %r82, 1;
	mul.lo.s32 	%r169, %r82, 3;
	shl.b32 	%r168, %r82, 2;
	mul.lo.s32 	%r167, %r82, 5;
	mul.lo.s32 	%r166, %r82, 6;
	mul.lo.s32 	%r165, %r82, 7;
	shl.b32 	%r164, %r82, 3;
	mul.lo.s32 	%r163, %r82, 9;
	mul.lo.s32 	%r162, %r82, 10;
	mul.lo.s32 	%r161, %r82, 11;
	mul.lo.s32 	%r160, %r82, 12;
	mul.lo.s32 	%r159, %r82, 13;
	mul.lo.s32 	%r158, %r82, 14;
	mul.lo.s32 	%r157, %r82, 15;
	mov.f32 	%f67, 0fFF7FFFFF;
	mov.b32 	%r156, 0;
	mov.u32 	%r171, %r82;
	mov.u32 	%r172, %r156;
	mov.u32 	%r187, %r156;
$L__BB0_4:
	.pragma "nounroll";
	cvt.s64.s32 	%rd7, %r156;
	add.s64 	%rd8, %rd2, %rd7;
	shl.b64 	%rd9, %rd8, 2;
	add.s64 	%rd10, %rd1, %rd9;
	ld.global.f32 	%f12, [%rd10];
	setp.gt.f32 	%p6, %f12, %f67;
	selp.f32 	%f13, %f12, %f67, %p6;
	selp.b32 	%r90, %r172, %r187, %p6;
	cvt.s64.s32 	%rd11, %r171;
	add.s64 	%rd12, %rd2, %rd11;
	shl.b64 	%rd13, %rd12, 2;
	add.s64 	%rd14, %rd1, %rd13;
	ld.global.f32 	%f14, [%rd14];
	setp.gt.f32 	%p7, %f14, %f13;
	selp.f32 	%f15, %f14, %f13, %p7;
	add.s32 	%r91, %r172, 1;
	selp.b32 	%r92, %r91, %r90, %p7;
	cvt.s64.s32 	%rd15, %r170;
	add.s64 	%rd16, %rd2, %rd15;
	shl.b64 	%rd17, %rd16, 2;
	add.s64 	%rd18, %rd1, %rd17;
	ld.global.f32 	%f16, [%rd18];
	setp.gt.f32 	%p8, %f16, %f15;
	selp.f32 	%f17, %f16, %f15, %p8;
	add.s32 	%r93, %r172, 2;
	selp.b32 	%r94, %r93, %r92, %p8;
	cvt.s64.s32 	%rd19, %r169;
	add.s64 	%rd20, %rd2, %rd19;
	shl.b64 	%rd21, %rd20, 2;
	add.s64 	%rd22, %rd1, %rd21;
	ld.global.f32 	%f18, [%rd22];
	setp.gt.f32 	%p9, %f18, %f17;
	selp.f32 	%f19, %f18, %f17, %p9;
	add.s32 	%r95, %r172, 3;
	selp.b32 	%r96, %r95, %r94, %p9;
	cvt.s64.s32 	%rd23, %r168;
	add.s64 	%rd24, %rd2, %rd23;
	shl.b64 	%rd25, %rd24, 2;
	add.s64 	%rd26, %rd1, %rd25;
	ld.global.f32 	%f20, [%rd26];
	setp.gt.f32 	%p10, %f20, %f19;
	selp.f32 	%f21, %f20, %f19, %p10;
	add.s32 	%r97, %r172, 4;
	selp.b32 	%r98, %r97, %r96, %p10;
	cvt.s64.s32 	%rd27, %r167;
	add.s64 	%rd28, %rd2, %rd27;
	shl.b64 	%rd29, %rd28, 2;
	add.s64 	%rd30, %rd1, %rd29;
	ld.global.f32 	%f22, [%rd30];
	setp.gt.f32 	%p11, %f22, %f21;
	selp.f32 	%f23, %f22, %f21, %p11;
	add.s32 	%r99, %r172, 5;
	selp.b32 	%r100, %r99, %r98, %p11;
	cvt.s64.s32 	%rd31, %r166;
	add.s64 	%rd32, %rd2, %rd31;
	shl.b64 	%rd33, %rd32, 2;
	add.s64 	%rd34, %rd1, %rd33;
	ld.global.f32 	%f24, [%rd34];
	setp.gt.f32 	%p12, %f24, %f23;
	selp.f32 	%f25, %f24, %f23, %p12;
	add.s32 	%r101, %r172, 6;
	selp.b32 	%r102, %r101, %r100, %p12;
	cvt.s64.s32 	%rd35, %r165;
	add.s64 	%rd36, %rd2, %rd35;
	shl.b64 	%rd37, %rd36, 2;
	add.s64 	%rd38, %rd1, %rd37;
	ld.global.f32 	%f26, [%rd38];
	setp.gt.f32 	%p13, %f26, %f25;
	selp.f32 	%f27, %f26, %f25, %p13;
	add.s32 	%r103, %r172, 7;
	selp.b32 	%r104, %r103, %r102, %p13;
	cvt.s64.s32 	%rd39, %r164;
	add.s64 	%rd40, %rd2, %rd39;
	shl.b64 	%rd41, %rd40, 2;
	add.s64 	%rd42, %rd1, %rd41;
	ld.global.f32 	%f28, [%rd42];
	setp.gt.f32 	%p14, %f28, %f27;
	selp.f32 	%f29, %f28, %f27, %p14;
	add.s32 	%r105, %r172, 8;
	selp.b32 	%r106, %r105, %r104, %p14;
	cvt.s64.s32 	%rd43, %r163;
	add.s64 	%rd44, %rd2, %rd43;
	shl.b64 	%rd45, %rd44, 2;
	add.s64 	%rd46, %rd1, %rd45;
	ld.global.f32 	%f30, [%rd46];
	setp.gt.f32 	%p15, %f30, %f29;
	selp.f32 	%f31, %f30, %f29, %p15;
	add.s32 	%r107, %r172, 9;
	selp.b32 	%r108, %r107, %r106, %p15;
	cvt.s64.s32 	%rd47, %r162;
	add.s64 	%rd48, %rd2, %rd47;
	shl.b64 	%rd49, %rd48, 2;
	add.s64 	%rd50, %rd1, %rd49;
	ld.global.f32 	%f32, [%rd50];
	setp.gt.f32 	%p16, %f32, %f31;
	selp.f32 	%f33, %f32, %f31, %p16;
	add.s32 	%r109, %r172, 10;
	selp.b32 	%r110, %r109, %r108, %p16;
	cvt.s64.s32 	%rd51, %r161;
	add.s64 	%rd52, %rd2, %rd51;
	shl.b64 	%rd53, %rd52, 2;
	add.s64 	%rd54, %rd1, %rd53;
	ld.global.f32 	%f34, [%rd54];
	setp.gt.f32 	%p17, %f34, %f33;
	selp.f32 	%f35, %f34, %f33, %p17;
	add.s32 	%r111, %r172, 11;
	selp.b32 	%r112, %r111, %r110, %p17;
	cvt.s64.s32 	%rd55, %r160;
	add.s64 	%rd56, %rd2, %rd55;
	shl.b64 	%rd57, %rd56, 2;
	add.s64 	%rd58, %rd1, %rd57;
	ld.global.f32 	%f36, [%rd58];
	setp.gt.f32 	%p18, %f36, %f35;
	selp.f32 	%f37, %f36, %f35, %p18;
	add.s32 	%r113, %r172, 12;
	selp.b32 	%r114, %r113, %r112, %p18;
	cvt.s64.s32 	%rd59, %r159;
	add.s64 	%rd60, %rd2, %rd59;
	shl.b64 	%rd61, %rd60, 2;
	add.s64 	%rd62, %rd1, %rd61;
	ld.global.f32 	%f38, [%rd62];
	setp.gt.f32 	%p19, %f38, %f37;
	selp.f32 	%f39, %f38, %f37, %p19;
	add.s32 	%r115, %r172, 13;
	selp.b32 	%r116, %r115, %r114, %p19;
	cvt.s64.s32 	%rd63, %r158;
	add.s64 	%rd64, %rd2, %rd63;
	shl.b64 	%rd65, %rd64, 2;
	add.s64 	%rd66, %rd1, %rd65;
	ld.global.f32 	%f40, [%rd66];
	setp.gt.f32 	%p20, %f40, %f39;
	selp.f32 	%f41, %f40, %f39, %p20;
	add.s32 	%r117, %r172, 14;
	selp.b32 	%r118, %r117, %r116, %p20;
	cvt.s64.s32 	%rd67, %r157;
	add.s64 	%rd68, %rd2, %rd67;
	shl.b64 	%rd69, %rd68, 2;
	add.s64 	%rd70, %rd1, %rd69;
	ld.global.f32 	%f42, [%rd70];
	setp.gt.f32 	%p21, %f42, %f41;
	selp.f32 	%f67, %f42, %f41, %p21;
	add.s32 	%r119, %r172, 15;
	selp.b32 	%r187, %r119, %r118, %p21;
	shl.b32 	%r120, %r82, 4;
	add.s32 	%r171, %r171, %r120;
	add.s32 	%r170, %r170, %r120;
	add.s32 	%r169, %r169, %r120;
	add.s32 	%r168, %r168, %r120;
	add.s32 	%r167, %r167, %r120;
	add.s32 	%r166, %r166, %r120;
	add.s32 	%r165, %r165, %r120;
	add.s32 	%r164, %r164, %r120;
	add.s32 	%r163, %r163, %r120;
	add.s32 	%r162, %r162, %r120;
	add.s32 	%r161, %r161, %r120;
	add.s32 	%r160, %r160, %r120;
	add.s32 	%r159, %r159, %r120;
	add.s32 	%r158, %r158, %r120;
	add.s32 	%r157, %r157, %r120;
	add.s32 	%r156, %r156, %r120;
	add.s32 	%r172, %r172, 16;
	and.b32  	%r178, %r81, 2147483632;
	setp.ne.s32 	%p22, %r172, %r178;
	@%p22 bra 	$L__BB0_4;
$L__BB0_5:
	setp.eq.s32 	%p23, %r3, 0;
	@%p23 bra 	$L__BB0_14;
	and.b32  	%r58, %r81, 7;
	setp.lt.u32 	%p24, %r3, 8;
	@%p24 bra 	$L__BB0_8;
	mul.lo.s32 	%r122, %r178, %r82;
	cvt.s64.s32 	%rd71, %r122;
	add.s64 	%rd72, %rd2, %rd71;
	shl.b64 	%rd73, %rd72, 2;
	add.s64 	%rd74, %rd1, %rd73;
	ld.global.f32 	%f43, [%rd74];
	setp.gt.f32 	%p25, %f43, %f67;
	selp.f32 	%f44, %f43, %f67, %p25;
	selp.b32 	%r123, %r178, %r187, %p25;
	add.s32 	%r124, %r178, 1;
	add.s32 	%r125, %r122, %r82;
	cvt.s64.s32 	%rd75, %r125;
	add.s64 	%rd76, %rd2, %rd75;
	shl.b64 	%rd77, %rd76, 2;
	add.s64 	%rd78, %rd1, %rd77;
	ld.global.f32 	%f45, [%rd78];
	setp.gt.f32 	%p26, %f45, %f44;
	selp.f32 	%f46, %f45, %f44, %p26;
	selp.b32 	%r126, %r124, %r123, %p26;
	add.s32 	%r127, %r178, 2;
	add.s32 	%r128, %r125, %r82;
	cvt.s64.s32 	%rd79, %r128;
	add.s64 	%rd80, %rd2, %rd79;
	shl.b64 	%rd81, %rd80, 2;
	add.s64 	%rd82, %rd1, %rd81;
	ld.global.f32 	%f47, [%rd82];
	setp.gt.f32 	%p27, %f47, %f46;
	selp.f32 	%f48, %f47, %f46, %p27;
	selp.b32 	%r129, %r127, %r126, %p27;
	add.s32 	%r130, %r178, 3;
	add.s32 	%r131, %r128, %r82;
	cvt.s64.s32 	%rd83, %r131;
	add.s64 	%rd84, %rd2, %rd83;
	shl.b64 	%rd85, %rd84, 2;
	add.s64 	%rd86, %rd1, %rd85;
	ld.global.f32 	%f49, [%rd86];
	setp.gt.f32 	%p28, %f49, %f48;
	selp.f32 	%f50, %f49, %f48, %p28;
	selp.b32 	%r132, %r130, %r129, %p28;
	add.s32 	%r133, %r178, 4;
	add.s32 	%r134, %r131, %r82;
	cvt.s64.s32 	%rd87, %r134;
	add.s64 	%rd88, %rd2, %rd87;
	shl.b64 	%rd89, %rd88, 2;
	add.s64 	%rd90, %rd1, %rd89;
	ld.global.f32 	%f51, [%rd90];
	setp.gt.f32 	%p29, %f51, %f50;
	selp.f32 	%f52, %f51, %f50, %p29;
	selp.b32 	%r135, %r133, %r132, %p29;
	add.s32 	%r136, %r178, 5;
	add.s32 	%r137, %r134, %r82;
	cvt.s64.s32 	%rd91, %r137;
	add.s64 	%rd92, %rd2, %rd91;
	shl.b64 	%rd93, %rd92, 2;
	add.s64 	%rd94, %rd1, %rd93;
	ld.global.f32 	%f53, [%rd94];
	setp.gt.f32 	%p30, %f53, %f52;
	selp.f32 	%f54, %f53, %f52, %p30;
	selp.b32 	%r138, %r136, %r135, %p30;
	add.s32 	%r139, %r178, 6;
	add.s32 	%r140, %r137, %r82;
	cvt.s64.s32 	%rd95, %r140;
	add.s64 	%rd96, %rd2, %rd95;
	shl.b64 	%rd97, %rd96, 2;
	add.s64 	%rd98, %rd1, %rd97;
	ld.global.f32 	%f55, [%rd98];
	setp.gt.f32 	%p31, %f55, %f54;
	selp.f32 	%f56, %f55, %f54, %p31;
	selp.b32 	%r141, %r139, %r138, %p31;
	add.s32 	%r142, %r178, 7;
	add.s32 	%r143, %r140, %r82;
	cvt.s64.s32 	%rd99, %r143;
	add.s64 	%rd100, %rd2, %rd99;
	shl.b64 	%rd101, %rd100, 2;
	add.s64 	%rd102, %rd1, %rd101;
	ld.global.f32 	%f57, [%rd102];
	setp.gt.f32 	%p32, %f57, %f56;
	selp.f32 	%f67, %f57, %f56, %p32;
	selp.b32 	%r187, %r142, %r141, %p32;
	add.s32 	%r178, %r178, 8;
$L__BB0_8:
	setp.eq.s32 	%p33, %r58, 0;
	@%p33 bra 	$L__BB0_14;
	and.b32  	%r64, %r81, 3;
	setp.lt.u32 	%p34, %r58, 4;
	@%p34 bra 	$L__BB0_11;
	mul.lo.s32 	%r145, %r178, %r82;
	cvt.s64.s32 	%rd103, %r145;
	add.s64 	%rd104, %rd2, %rd103;
	shl.b64 	%rd105, %rd104, 2;
	add.s64 	%rd106, %rd1, %rd105;
	ld.global.f32 	%f58, [%rd106];
	setp.gt.f32 	%p35, %f58, %f67;
	selp.f32 	%f59, %f58, %f67, %p35;
	selp.b32 	%r146, %r178, %r187, %p35;
	add.s32 	%r147, %r178, 1;
	add.s32 	%r148, %r145, %r82;
	cvt.s64.s32 	%rd107, %r148;
	add.s64 	%rd108, %rd2, %rd107;
	shl.b64 	%rd109, %rd108, 2;
	add.s64 	%rd110, %rd1, %rd109;
	ld.global.f32 	%f60, [%rd110];
	setp.gt.f32 	%p36, %f60, %f59;
	selp.f32 	%f61, %f60, %f59, %p36;
	selp.b32 	%r149, %r147, %r146, %p36;
	add.s32 	%r150, %r178, 2;
	add.s32 	%r151, %r148, %r82;
	cvt.s64.s32 	%rd111, %r151;
	add.s64 	%rd112, %rd2, %rd111;
	shl.b64 	%rd113, %rd112, 2;
	add.s64 	%rd114, %rd1, %rd113;
	ld.global.f32 	%f62, [%rd114];
	setp.gt.f32 	%p37, %f62, %f61;
	selp.f32 	%f63, %f62, %f61, %p37;
	selp.b32 	%r152, %r150, %r149, %p37;
	add.s32 	%r153, %r178, 3;
	add.s32 	%r154, %r151, %r82;
	cvt.s64.s32 	%rd115, %r154;
	add.s64 	%rd116, %rd2, %rd115;
	shl.b64 	%rd117, %rd116, 2;
	add.s64 	%rd118, %rd1, %rd117;
	ld.global.f32 	%f64, [%rd118];
	setp.gt.f32 	%p38, %f64, %f63;
	selp.f32 	%f67, %f64, %f63, %p38;
	selp.b32 	%r187, %r153, %r152, %p38;
	add.s32 	%r178, %r178, 4;
$L__BB0_11:
	setp.eq.s32 	%p39, %r64, 0;
	@%p39 bra 	$L__BB0_14;
	mul.lo.s32 	%r184, %r178, %r82;
	neg.s32 	%r183, %r64;
$L__BB0_13:
	.pragma "nounroll";
	cvt.s64.s32 	%rd119, %r184;
	add.s64 	%rd120, %rd2, %rd119;
	shl.b64 	%rd121, %rd120, 2;
	add.s64 	%rd122, %rd1, %rd121;
	ld.global.f32 	%f65, [%rd122];
	setp.gt.f32 	%p40, %f65, %f67;
	selp.f32 	%f67, %f65, %f67, %p40;
	selp.b32 	%r187, %r178, %r187, %p40;
	add.s32 	%r178, %r178, 1;
	add.s32 	%r184, %r184, %r82;
	add.s32 	%r183, %r183, 1;
	setp.ne.s32 	%p41, %r183, 0;
	@%p41 bra 	$L__BB0_13;
$L__BB0_14:
	ld.param.u64 	%rd126, [_Z13argmax_kernelPKfPiiii_param_1];
	mad.lo.s32 	%r155, %r82, %r1, %r2;
	cvta.to.global.u64 	%rd123, %rd126;
	mul.wide.u32 	%rd124, %r155, 4;
	add.s64 	%rd125, %rd123, %rd124;
	st.global.u32 	[%rd125], %r187;
$L__BB0_15:
	ret;

}


// ===== COMPILED SASS (sm_100) =====

	.target	sm_100

	.elftype	@"ET_EXEC"


//--------------------- .note.nv.tkinfo           --------------------------
	.section	.note.nv.tkinfo,"",@"SHT_NOTE"
	.sectionflags	@"SHF_NOTE_NV_TKINFO"
	.tkinfo
        /*0018*/ 	.word	0x00000002
        /*0030*/ 	.string	""
        /*0030*/ 	.string	"ptxas"
        /*0030*/ 	.string	"Cuda compilation tools, release 13.0, V13.0.88"
        /*0030*/ 	.string	"Build cuda_13.0.r13.0/compiler.36424714_0"
        /*0030*/ 	.string	"-arch sm_100 -m 64 "



//--------------------- .note.nv.cuinfo           --------------------------
	.section	.note.nv.cuinfo,"",@"SHT_NOTE"
	.sectionflags	@"SHF_NOTE_NV_CUINFO"
        /*0018*/ 	.short	0x0002
        /*001a*/ 	.short	0x0064
        /*001c*/ 	.short	0x0082
	.zero		2


//--------------------- .nv.info                  --------------------------
	.section	.nv.info,"",@"SHT_CUDA_INFO"
	.align	4


	//----- nvinfo : EIATTR_REGCOUNT
	.align		4
        /*0000*/ 	.byte	0x04, 0x2f
        /*0002*/ 	.short	(.L_1 - .L_0)
	.align		4
.L_0:
        /*0004*/ 	.word	index@(_Z13argmax_kernelPKfPiiii)
        /*0008*/ 	.word	0x0000001a


	//----- nvinfo : EIATTR_FRAME_SIZE
	.align		4
.L_1:
        /*000c*/ 	.byte	0x04, 0x11
        /*000e*/ 	.short	(.L_3 - .L_2)
	.align		4
.L_2:
        /*0010*/ 	.word	index@(_Z13argmax_kernelPKfPiiii)
        /*0014*/ 	.word	0x00000000


	//----- nvinfo : EIATTR_MIN_STACK_SIZE
	.align		4
.L_3:
        /*0018*/ 	.byte	0x04, 0x12
        /*001a*/ 	.short	(.L_5 - .L_4)
	.align		4
.L_4:
        /*001c*/ 	.word	index@(_Z13argmax_kernelPKfPiiii)
        /*0020*/ 	.word	0x00000000
.L_5:


//--------------------- .nv.compat                --------------------------
	.section	.nv.compat,"",@"SHT_CUDA_COMPAT_INFO"
	.align	4
        /*0000*/ 	.byte	0x02, 0x09, 0x00, 0x00, 0x02, 0x02, 0x01, 0x00, 0x02, 0x05, 0x05, 0x00, 0x03, 0x07, 0x01, 0x01
        /*0010*/ 	.byte	0x02, 0x03, 0x00, 0x00, 0x02, 0x06, 0x01, 0x00, 0x04, 0x0b, 0x08, 0x00, 0x09, 0x00, 0x00, 0x00
        /*0020*/ 	.byte	0x00, 0x00, 0x00, 0x00


//--------------------- .nv.info._Z13argmax_kernelPKfPiiii --------------------------
	.section	.nv.info._Z13argmax_kernelPKfPiiii,"",@"SHT_CUDA_INFO"
	.sectionflags	@""
	.align	4


	//----- nvinfo : EIATTR_CUDA_API_VERSION
	.align		4
        /*0000*/ 	.byte	0x04, 0x37
        /*0002*/ 	.short	(.L_7 - .L_6)
.L_6:
        /*0004*/ 	.word	0x00000082


	//----- nvinfo : EIATTR_KPARAM_INFO
	.align		4
.L_7:
        /*0008*/ 	.byte	0x04, 0x17
        /*000a*/ 	.short	(.L_9 - .L_8)
.L_8:
        /*000c*/ 	.word	0x00000000
        /*0010*/ 	.short	0x0004
        /*0012*/ 	.short	0x0018
        /*0014*/ 	.byte	0x00, 0xf0, 0x11, 0x00


	//----- nvinfo : EIATTR_KPARAM_INFO
	.align		4
.L_9:
        /*0018*/ 	.byte	0x04, 0x17
        /*001a*/ 	.short	(.L_11 - .L_10)
.L_10:
        /*001c*/ 	.word	0x00000000
        /*0020*/ 	.short	0x0003
        /*0022*/ 	.short	0x0014
        /*0024*/ 	.byte	0x00, 0xf0, 0x11, 0x00


	//----- nvinfo : EIATTR_KPARAM_INFO
	.align		4
.L_11:
        /*0028*/ 	.byte	0x04, 0x17
        /*002a*/ 	.short	(.L_13 - .L_12)
.L_12:
        /*002c*/ 	.word	0x00000000
        /*0030*/ 	.short	0x0002
        /*0032*/ 	.short	0x0010
        /*0034*/ 	.byte	0x00, 0xf0, 0x11, 0x00


	//----- nvinfo : EIATTR_KPARAM_INFO
	.align		4
.L_13:
        /*0038*/ 	.byte	0x04, 0x17
        /*003a*/ 	.short	(.L_15 - .L_14)
.L_14:
        /*003c*/ 	.word	0x00000000
        /*0040*/ 	.short	0x0001
        /*0042*/ 	.short	0x0008
        /*0044*/ 	.byte	0x00, 0xf5, 0x21, 0x00


	//----- nvinfo : EIATTR_KPARAM_INFO
	.align		4
.L_15:
        /*0048*/ 	.byte	0x04, 0x17
        /*004a*/ 	.short	(.L_17 - .L_16)
.L_16:
        /*004c*/ 	.word	0x00000000
        /*0050*/ 	.short	0x0000
        /*0052*/ 	.short	0x0000
        /*0054*/ 	.byte	0x00, 0xf5, 0x21, 0x00


	//----- nvinfo : EIATTR_SPARSE_MMA_MASK
	.align		4
.L_17:
        /*0058*/ 	.byte	0x03, 0x50
        /*005a*/ 	.short	0x0000


	//----- nvinfo : EIATTR_MAXREG_COUNT
	.align		4
        /*005c*/ 	.byte	0x03, 0x1b
        /*005e*/ 	.short	0x00ff


	//----- nvinfo : EIATTR_MERCURY_ISA_VERSION
	.align		4
        /*0060*/ 	.byte	0x03, 0x5f
        /*0062*/ 	.short	0x0101


	//----- nvinfo : EIATTR_VRC_CTA_INIT_COUNT
	.align		4
        /*0064*/ 	.byte	0x02, 0x4a
	.zero		1
	.zero		1


	//----- nvinfo : EIATTR_EXIT_INSTR_OFFSETS
	.align		4
        /*0068*/ 	.byte	0x04, 0x1c
        /*006a*/ 	.short	(.L_19 - .L_18)


	//   ....[0]....
.L_18:
        /*006c*/ 	.word	0x00000080


	//   ....[1]....
        /*0070*/ 	.word	0x00001730


	//----- nvinfo : EIATTR_CBANK_PARAM_SIZE
	.align		4
.L_19:
        /*0074*/ 	.byte	0x03, 0x19
        /*0076*/ 	.short	0x001c


	//----- nvinfo : EIATTR_PARAM_CBANK
	.align		4
        /*0078*/ 	.byte	0x04, 0x0a
        /*007a*/ 	.short	(.L_21 - .L_20)
	.align		4
.L_20:
        /*007c*/ 	.word	index@(.nv.constant0._Z13argmax_kernelPKfPiiii)
        /*0080*/ 	.short	0x0380
        /*0082*/ 	.short	0x001c


	//----- nvinfo : EIATTR_SW_WAR
	.align		4
.L_21:
        /*0084*/ 	.byte	0x04, 0x36
        /*0086*/ 	.short	(.L_23 - .L_22)
.L_22:
        /*0088*/ 	.word	0x00000008
.L_23:


//--------------------- .nv.callgraph             --------------------------
	.section	.nv.callgraph,"",@"SHT_CUDA_CALLGRAPH"
	.align	4
	.sectionentsize	8
	.align		4
        /*0000*/ 	.word	0x00000000
	.align		4
        /*0004*/ 	.word	0xffffffff
	.align		4
        /*0008*/ 	.word	0x00000000
	.align		4
        /*000c*/ 	.word	0xfffffffe
	.align		4
        /*0010*/ 	.word	0x00000000
	.align		4
        /*0014*/ 	.word	0xfffffffd
	.align		4
        /*0018*/ 	.word	0x00000000
	.align		4
        /*001c*/ 	.word	0xfffffffc


//--------------------- .text._Z13argmax_kernelPKfPiiii --------------------------
	.section	.text._Z13argmax_kernelPKfPiiii,"ax",@progbits
	.align	128
        .global         _Z13argmax_kernelPKfPiiii
        .type           _Z13argmax_kernelPKfPiiii,@function
        .size           _Z13argmax_kernelPKfPiiii,(.L_x_7 - _Z13argmax_kernelPKfPiiii)
        .other          _Z13argmax_kernelPKfPiiii,@"STO_CUDA_ENTRY STV_DEFAULT"
_Z13argmax_kernelPKfPiiii:
.text._Z13argmax_kernelPKfPiiii:
[----:B------:R-:W-:Y:S08]  /*0000*/  LDC R1, c[0x0][0x37c] ;  /* 0x0000df00ff017b82 */ /* 0x000ff00000000800 */
[----:B------:R-:W0:Y:S01]  /*0010*/  S2UR UR7, SR_CTAID.Y ;  /* 0x00000000000779c3 */ /* 0x000e220000002600 */
[----:B------:R-:W0:Y:S01]  /*0020*/  LDCU UR5, c[0x0][0x398] ;  /* 0x00007300ff0577ac */ /* 0x000e220008000800 */
[----:B------:R-:W1:Y:S06]  /*0030*/  LDCU UR4, c[0x0][0x390] ;  /* 0x00007200ff0477ac */ /* 0x000e6c0008000800 */
[----:B------:R-:W1:Y:S01]  /*0040*/  S2UR UR6, SR_CTAID.X ;  /* 0x00000000000679c3 */ /* 0x000e620000002500 */
[----:B0-----:R-:W-:-:S04]  /*0050*/  UISETP.GE.AND UP0, UPT, UR7, UR5, UPT ;  /* 0x000000050700728c */ /* 0x001fc8000bf06270 */
[----:B-1----:R-:W-:-:S06]  /*0060*/  UISETP.GE.OR UP0, UPT, UR6, UR4, UP0 ;  /* 0x000000040600728c */ /* 0x002fcc0008706670 */
[----:B------:R-:W-:-:S13]  /*0070*/  PLOP3.LUT P0, PT, PT, PT, UP0, 0x80, 0x8 ;  /* 0x000000000008781c */ /* 0x000fda0003f0f008 */
[----:B------:R-:W-:Y:S05]  /*0080*/  @P0 EXIT ;  /* 0x000000000000094d */ /* 0x000fea0003800000 */
[----:B------:R-:W0:Y:S01]  /*0090*/  LDCU UR9, c[0x0][0x394] ;  /* 0x00007280ff0977ac */ /* 0x000e220008000800 */
[----:B------:R-:W-:Y:S01]  /*00a0*/  IMAD.MOV.U32 R0, RZ, RZ, RZ ;  /* 0x000000ffff007224 */ /* 0x000fe200078e00ff */
[----:B------:R-:W1:Y:S01]  /*00b0*/  LDCU.64 UR18, c[0x0][0x358] ;  /* 0x00006b00ff1277ac */ /* 0x000e620008000a00 */
[----:B0-----:R-:W-:-:S04]  /*00c0*/  UIMAD UR4, UR6, UR9, URZ ;  /* 0x00000009060472a4 */ /* 0x001fc8000f8e02ff */
[----:B------:R-:W-:-:S04]  /*00d0*/  UIMAD UR4, UR4, UR5, URZ ;  /* 0x00000005040472a4 */ /* 0x000fc8000f8e02ff */
[----:B------:R-:W-:-:S04]  /*00e0*/  UIADD3 UR25, UP0, UPT, UR4, UR7, URZ ;  /* 0x0000000704197290 */ /* 0x000fc8000ff1e0ff */
[----:B------:R-:W-:Y:S02]  /*00f0*/  ULEA.HI.X.SX32 UR8, UR4, URZ, 0x1, UP0 ;  /* 0x000000ff04087291 */ /* 0x000fe400080f0eff */
[----:B------:R-:W-:-:S09]  /*0100*/  UISETP.GE.AND UP0, UPT, UR9, 0x1, UPT ;  /* 0x000000010900788c */ /* 0x000fd2000bf06270 */
[----:B-1----:R-:W-:Y:S05]  /*0110*/  BRA.U !UP0, `(.L_x_0) ;  /* 0x00000015086c7547 */ /* 0x002fea000b800000 */
[----:B------:R-:W-:Y:S01]  /*0120*/  UISETP.GE.U32.AND UP0, UPT, UR9, 0x10, UPT ;  /* 0x000000100900788c */ /* 0x000fe2000bf06070 */
[----:B------:R-:W-:Y:S02]  /*0130*/  IMAD.MOV.U32 R8, RZ, RZ, -0x800001 ;  /* 0xff7fffffff087424 */ /* 0x000fe400078e00ff */
[----:B------:R-:W-:Y:S02]  /*0140*/  IMAD.MOV.U32 R5, RZ, RZ, RZ ;  /* 0x000000ffff057224 */ /* 0x000fe400078e00ff */
[----:B------:R-:W-:-:S04]  /*0150*/  IMAD.MOV.U32 R0, RZ, RZ, RZ ;  /* 0x000000ffff007224 */ /* 0x000fc800078e00ff */
[----:B------:R-:W-:Y:S05]  /*0160*/  BRA.U !UP0, `(.L_x_1) ;  /* 0x0000000d08247547 */ /* 0x000fea000b800000 */
[----:B------:R-:W-:Y:S01]  /*0170*/  IMAD.MOV.U32 R8, RZ, RZ, -0x800001 ;  /* 0xff7fffffff087424 */ /* 0x000fe200078e00ff */
[----:B------:R-:W-:Y:S01]  /*0180*/  USHF.L.U32 UR40, UR5, 0x1, URZ ;  /* 0x0000000105287899 */ /* 0x000fe200080006ff */
[----:B------:R-:W-:Y:S01]  /*0190*/  IMAD.MOV.U32 R9, RZ, RZ, RZ ;  /* 0x000000ffff097224 */ /* 0x000fe200078e00ff */
[----:B------:R-:W-:Y:S01]  /*01a0*/  UIMAD UR39, UR5, 0x3, URZ ;  /* 0x00000003052778a4 */ /* 0x000fe2000f8e02ff */
[----:B------:R-:W-:Y:S01]  /*01b0*/  IMAD.MOV.U32 R0, RZ, RZ, RZ ;  /* 0x000000ffff007224 */ /* 0x000fe200078e00ff */
[----:B------:R-:W-:Y:S02]  /*01c0*/  USHF.L.U32 UR38, UR5, 0x2, URZ ;  /* 0x0000000205267899 */ /* 0x000fe400080006ff */
[----:B------:R-:W-:Y:S02]  /*01d0*/  UIMAD UR37, UR5, 0x5, URZ ;  /* 0x00000005052578a4 */ /* 0x000fe4000f8e02ff */
[----:B------:R-:W-:Y:S02]  /*01e0*/  UIMAD UR36, UR5, 0x6, URZ ;  /* 0x00000006052478a4 */ /* 0x000fe4000f8e02ff */
[----:B------:R-:W-:-:S02]  /*01f0*/  UIMAD UR35, UR5, 0x7, URZ ;  /* 0x00000007052378a4 */ /* 0x000fc4000f8e02ff */
[----:B------:R-:W-:Y:S02]  /*0200*/  USHF.L.U32 UR34, UR5, 0x3, URZ ;  /* 0x0000000305227899 */ /* 0x000fe400080006ff */
[----:B------:R-:W-:Y:S02]  /*0210*/  UIMAD UR33, UR5, 0x9, URZ ;  /* 0x00000009052178a4 */ /* 0x000fe4000f8e02ff */
[----:B------:R-:W-:Y:S01]  /*0220*/  UIMAD UR32, UR5, 0xa, URZ ;  /* 0x0000000a052078a4 */ /* 0x000fe2000f8e02ff */
[----:B------:R-:W0:Y:S01]  /*0230*/  LDCU UR31, c[0x0][0x398] ;  /* 0x00007300ff1f77ac */ /* 0x000e220008000800 */
[----:B------:R-:W1:Y:S01]  /*0240*/  LDCU.64 UR22, c[0x0][0x380] ;  /* 0x00007000ff1677ac */ /* 0x000e620008000a00 */
[----:B------:R-:W-:Y:S02]  /*0250*/  UIMAD UR30, UR5, 0xb, URZ ;  /* 0x0000000b051e78a4 */ /* 0x000fe4000f8e02ff */
[----:B------:R-:W-:Y:S02]  /*0260*/  UIMAD UR29, UR5, 0xc, URZ ;  /* 0x0000000c051d78a4 */ /* 0x000fe4000f8e02ff */
[----:B------:R-:W-:-:S02]  /*0270*/  UIMAD UR28, UR5, 0xd, URZ ;  /* 0x0000000d051c78a4 */ /* 0x000fc4000f8e02ff */
[----:B------:R-:W-:Y:S02]  /*0280*/  UIMAD UR27, UR5, 0xe, URZ ;  /* 0x0000000e051b78a4 */ /* 0x000fe4000f8e02ff */
[----:B------:R-:W-:Y:S01]  /*0290*/  UIMAD UR26, UR5, 0xf, URZ ;  /* 0x0000000f051a78a4 */ /* 0x000fe2000f8e02ff */
[----:B------:R-:W-:-:S11]  /*02a0*/  UMOV UR4, URZ ;  /* 0x000000ff00047c82 */ /* 0x000fd60008000000 */
.L_x_2:
[----:B------:R-:W-:Y:S02]  /*02b0*/  UIADD3 UR15, UP1, UPT, UR4, UR25, URZ ;  /* 0x00000019040f7290 */ /* 0x000fe4000ff3e0ff */
[----:B0-----:R-:W-:Y:S02]  /*02c0*/  UIADD3 UR12, UP2, UPT, UR31, UR25, URZ ;  /* 0x000000191f0c7290 */ /* 0x001fe4000ff5e0ff */
[----:B------:R-:W-:Y:S02]  /*02d0*/  ULEA.HI.X.SX32 UR11, UR4, UR8, 0x1, UP1 ;  /* 0x00000008040b7291 */ /* 0x000fe400088f0eff */
[----:B-1----:R-:W-:Y:S02]  /*02e0*/  ULEA UR16, UP1, UR15, UR22, 0x2 ;  /* 0x000000160f107291 */ /* 0x002fe4000f8210ff */
[----:B------:R-:W-:Y:S02]  /*02f0*/  ULEA.HI.X.SX32 UR10, UR31, UR8, 0x1, UP2 ;  /* 0x000000081f0a7291 */ /* 0x000fe400090f0eff */
[----:B------:R-:W-:-:S02]  /*0300*/  ULEA.HI.X UR15, UR15, UR23, UR11, 0x2, UP1 ;  /* 0x000000170f0f7291 */ /* 0x000fc400088f140b */
[----:B------:R-:W-:Y:S01]  /*0310*/  ULEA UR42, UP3, UR12, UR22, 0x2 ;  /* 0x000000160c2a7291 */ /* 0x000fe2000f8610ff */
[----:B------:R-:W-:Y:S01]  /*0320*/  IMAD.U32 R2, RZ, RZ, UR16 ;  /* 0x00000010ff027e24 */ /* 0x000fe2000f8e00ff */
[----:B------:R-:W-:Y:S02]  /*0330*/  UIADD3 UR24, UP0, UPT, UR40, UR25, URZ ;  /* 0x0000001928187290 */ /* 0x000fe4000ff1e0ff */
[----:B------:R-:W-:Y:S01]  /*0340*/  IMAD.U32 R3, RZ, RZ, UR15 ;  /* 0x0000000fff037e24 */ /* 0x000fe2000f8e00ff */
[----:B------:R-:W-:Y:S02]  /*0350*/  ULEA.HI.X UR12, UR12, UR23, UR10, 0x2, UP3 ;  /* 0x000000170c0c7291 */ /* 0x000fe400098f140a */
[----:B------:R-:W-:Y:S02]  /*0360*/  ULEA.HI.X.SX32 UR10, UR40, UR8, 0x1, UP0 ;  /* 0x00000008280a7291 */ /* 0x000fe400080f0eff */
[----:B------:R0:W2:Y:S01]  /*0370*/  LDG.E R19, desc[UR18][R2.64] ;  /* 0x0000001202137981 */ /* 0x0000a2000c1e1900 */
[----:B------:R-:W-:Y:S01]  /*0380*/  ULEA UR43, UP0, UR24, UR22, 0x2 ;  /* 0x00000016182b7291 */ /* 0x000fe2000f8010ff */
[----:B------:R-:W-:Y:S01]  /*0390*/  IMAD.U32 R4, RZ, RZ, UR42 ;  /* 0x0000002aff047e24 */ /* 0x000fe2000f8e00ff */
[----:B------:R-:W-:Y:S01]  /*03a0*/  UIADD3 UR17, UP6, UPT, UR39, UR25, URZ ;  /* 0x0000001927117290 */ /* 0x000fe2000ffde0ff */
[----:B------:R-:W-:Y:S01]  /*03b0*/  IMAD.U32 R5, RZ, RZ, UR12 ;  /* 0x0000000cff057e24 */ /* 0x000fe2000f8e00ff */
[----:B------:R-:W-:-:S02]  /*03c0*/  ULEA.HI.X UR24, UR24, UR23, UR10, 0x2, UP0 ;  /* 0x0000001718187291 */ /* 0x000fc400080f140a */
[----:B------:R-:W-:Y:S02]  /*03d0*/  ULEA.HI.X.SX32 UR10, UR39, UR8, 0x1, UP6 ;  /* 0x00000008270a7291 */ /* 0x000fe4000b0f0eff */
[----:B------:R1:W3:Y:S01]  /*03e0*/  LDG.E R18, desc[UR18][R4.64] ;  /* 0x0000001204127981 */ /* 0x0002e2000c1e1900 */
[----:B------:R-:W-:Y:S01]  /*03f0*/  ULEA UR41, UP6, UR17, UR22, 0x2 ;  /* 0x0000001611297291 */ /* 0x000fe2000f8c10ff */
[----:B------:R-:W-:Y:S01]  /*0400*/  IMAD.U32 R6, RZ, RZ, UR43 ;  /* 0x0000002bff067e24 */ /* 0x000fe2000f8e00ff */
[----:B------:R-:W-:Y:S01]  /*0410*/  UIADD3 UR14, UP5, UPT, UR38, UR25, URZ ;  /* 0x00000019260e7290 */ /* 0x000fe2000ffbe0ff */
[----:B------:R-:W-:Y:S01]  /*0420*/  IMAD.U32 R7, RZ, RZ, UR24 ;  /* 0x00000018ff077e24 */ /* 0x000fe2000f8e00ff */
[----:B------:R-:W-:Y:S02]  /*0430*/  ULEA.HI.X UR17, UR17, UR23, UR10, 0x2, UP6 ;  /* 0x0000001711117291 */ /* 0x000fe4000b0f140a */
[----:B------:R-:W-:Y:S02]  /*0440*/  ULEA.HI.X.SX32 UR12, UR38, UR8, 0x1, UP5 ;  /* 0x00000008260c7291 */ /* 0x000fe4000a8f0eff */
[----:B------:R4:W5:Y:S01]  /*0450*/  LDG.E R17, desc[UR18][R6.64] ;  /* 0x0000001206117981 */ /* 0x000962000c1e1900 */
[----:B------:R-:W-:Y:S01]  /*0460*/  ULEA UR42, UP5, UR14, UR22, 0x2 ;  /* 0x000000160e2a7291 */ /* 0x000fe2000f8a10ff */
[----:B0-----:R-:W-:Y:S01]  /*0470*/  IMAD.U32 R2, RZ, RZ, UR41 ;  /* 0x00000029ff027e24 */ /* 0x001fe2000f8e00ff */
[----:B------:R-:W-:Y:S01]  /*0480*/  UIADD3 UR21, UP4, UPT, UR37, UR25, URZ ;  /* 0x0000001925157290 */ /* 0x000fe2000ff9e0ff */
[----:B------:R-:W-:Y:S01]  /*0490*/  IMAD.U32 R3, RZ, RZ, UR17 ;  /* 0x00000011ff037e24 */ /* 0x000fe2000f8e00ff */
[----:B------:R-:W-:-:S02]  /*04a0*/  ULEA.HI.X UR14, UR14, UR23, UR12, 0x2, UP5 ;  /* 0x000000170e0e7291 */ /* 0x000fc4000a8f140c */
[----:B------:R-:W-:Y:S02]  /*04b0*/  ULEA.HI.X.SX32 UR10, UR37, UR8, 0x1, UP4 ;  /* 0x00000008250a7291 */ /* 0x000fe4000a0f0eff */
[----:B------:R0:W5:Y:S01]  /*04c0*/  LDG.E R16, desc[UR18][R2.64] ;  /* 0x0000001202107981 */ /* 0x000162000c1e1900 */
[----:B------:R-:W-:Y:S01]  /*04d0*/  ULEA UR41, UP5, UR21, UR22, 0x2 ;  /* 0x0000001615297291 */ /* 0x000fe2000f8a10ff */
[----:B-1----:R-:W-:Y:S01]  /*04e0*/  IMAD.U32 R4, RZ, RZ, UR42 ;  /* 0x0000002aff047e24 */ /* 0x002fe2000f8e00ff */
[----:B------:R-:W-:Y:S01]  /*04f0*/  UIADD3 UR20, UP2, UPT, UR36, UR25, URZ ;  /* 0x0000001924147290 */ /* 0x000fe2000ff5e0ff */
[----:B------:R-:W-:Y:S01]  /*0500*/  IMAD.U32 R5, RZ, RZ, UR14 ;  /* 0x0000000eff057e24 */ /* 0x000fe2000f8e00ff */
[----:B------:R-:W-:Y:S02]  /*0510*/  ULEA.HI.X UR21, UR21, UR23, UR10, 0x2, UP5 ;  /* 0x0000001715157291 */ /* 0x000fe4000a8f140a */
[----:B------:R-:W-:Y:S02]  /*0520*/  ULEA.HI.X.SX32 UR14, UR36, UR8, 0x1, UP2 ;  /* 0x00000008240e7291 */ /* 0x000fe400090f0eff */
[----:B------:R1:W5:Y:S01]  /*0530*/  LDG.E R15, desc[UR18][R4.64] ;  /* 0x00000012040f7981 */ /* 0x000362000c1e1900 */
[----:B------:R-:W-:Y:S01]  /*0540*/  ULEA UR24, UP2, UR20, UR22, 0x2 ;  /* 0x0000001614187291 */ /* 0x000fe2000f8410ff */
[----:B----4-:R-:W-:Y:S01]  /*0550*/  IMAD.U32 R6, RZ, RZ, UR41 ;  /* 0x00000029ff067e24 */ /* 0x010fe2000f8e00ff */
[----:B------:R-:W-:Y:S01]  /*0560*/  UIADD3 UR13, UP1, UPT, UR35, UR25, URZ ;  /* 0x00000019230d7290 */ /* 0x000fe2000ff3e0ff */
[----:B------:R-:W-:Y:S01]  /*0570*/  IMAD.U32 R7, RZ, RZ, UR21 ;  /* 0x00000015ff077e24 */ /* 0x000fe2000f8e00ff */
[----:B------:R-:W-:-:S02]  /*0580*/  ULEA.HI.X UR20, UR20, UR23, UR14, 0x2, UP2 ;  /* 0x0000001714147291 */ /* 0x000fc400090f140e */
[----:B------:R-:W-:Y:S02]  /*0590*/  ULEA.HI.X.SX32 UR17, UR35, UR8, 0x1, UP1 ;  /* 0x0000000823117291 */ /* 0x000fe400088f0eff */
[----:B------:R4:W5:Y:S01]  /*05a0*/  LDG.E R14, desc[UR18][R6.64] ;  /* 0x00000012060e7981 */ /* 0x000962000c1e1900 */
[----:B------:R-:W-:Y:S01]  /*05b0*/  ULEA UR21, UP1, UR13, UR22, 0x2 ;  /* 0x000000160d157291 */ /* 0x000fe2000f8210ff */
[----:B0-----:R-:W-:Y:S01]  /*05c0*/  IMAD.U32 R2, RZ, RZ, UR24 ;  /* 0x00000018ff027e24 */ /* 0x001fe2000f8e00ff */
[----:B------:R-:W-:Y:S01]  /*05d0*/  UIADD3 UR11, UP3, UPT, UR34, UR25, URZ ;  /* 0x00000019220b7290 */ /* 0x000fe2000ff7e0ff */
[----:B------:R-:W-:Y:S01]  /*05e0*/  IMAD.U32 R3, RZ, RZ, UR20 ;  /* 0x00000014ff037e24 */ /* 0x000fe2000f8e00ff */
[----:B------:R-:W-:Y:S02]  /*05f0*/  ULEA.HI.X UR13, UR13, UR23, UR17, 0x2, UP1 ;  /* 0x000000170d0d7291 */ /* 0x000fe400088f1411 */
[----:B------:R-:W-:Y:S02]  /*0600*/  ULEA.HI.X.SX32 UR14, UR34, UR8, 0x1, UP3 ;  /* 0x00000008220e7291 */ /* 0x000fe400098f0eff */
[----:B------:R0:W5:Y:S01]  /*0610*/  LDG.E R13, desc[UR18][R2.64] ;  /* 0x00000012020d7981 */ /* 0x000162000c1e1900 */
[----:B------:R-:W-:Y:S01]  /*0620*/  ULEA UR17, UP2, UR11, UR22, 0x2 ;  /* 0x000000160b117291 */ /* 0x000fe2000f8410ff */
[----:B-1----:R-:W-:Y:S01]  /*0630*/  IMAD.U32 R4, RZ, RZ, UR21 ;  /* 0x00000015ff047e24 */ /* 0x002fe2000f8e00ff */
[----:B------:R-:W-:Y:S01]  /*0640*/  UIADD3 UR16, UP0, UPT, UR33, UR25, URZ ;  /* 0x0000001921107290 */ /* 0x000fe2000ff1e0ff */
[----:B------:R-:W-:Y:S01]  /*0650*/  IMAD.U32 R5, RZ, RZ, UR13 ;  /* 0x0000000dff057e24 */ /* 0x000fe2000f8e00ff */
[----:B------:R-:W-:-:S02]  /*0660*/  ULEA.HI.X UR11, UR11, UR23, UR14, 0x2, UP2 ;  /* 0x000000170b0b7291 */ /* 0x000fc400090f140e */
[----:B------:R-:W-:Y:S02]  /*0670*/  ULEA.HI.X.SX32 UR14, UR33, UR8, 0x1, UP0 ;  /* 0x00000008210e7291 */ /* 0x000fe400080f0eff */
[----:B------:R1:W5:Y:S01]  /*0680*/  LDG.E R12, desc[UR18][R4.64] ;  /* 0x00000012040c7981 */ /* 0x000362000c1e1900 */
[----:B------:R-:W-:Y:S01]  /*0690*/  ULEA UR20, UP0, UR16, UR22, 0x2 ;  /* 0x0000001610147291 */ /* 0x000fe2000f8010ff */
[----:B----4-:R-:W-:Y:S02]  /*06a0*/  IMAD.U32 R6, RZ, RZ, UR17 ;  /* 0x00000011ff067e24 */ /* 0x010fe4000f8e00ff */
[----:B------:R-:W-:Y:S01]  /*06b0*/  IMAD.U32 R7, RZ, RZ, UR11 ;  /* 0x0000000bff077e24 */ /* 0x000fe2000f8e00ff */
[----:B------:R-:W-:Y:S02]  /*06c0*/  UIADD3 UR15, UP6, UPT, UR32, UR25, URZ ;  /* 0x00000019200f7290 */ /* 0x000fe4000ffde0ff */
[----:B------:R-:W-:Y:S02]  /*06d0*/  ULEA.HI.X UR16, UR16, UR23, UR14, 0x2, UP0 ;  /* 0x0000001710107291 */ /* 0x000fe400080f140e */
[----:B------:R4:W5:Y:S01]  /*06e0*/  LDG.E R11, desc[UR18][R6.64] ;  /* 0x00000012060b7981 */ /* 0x000962000c1e1900 */
[----:B------:R-:W-:-:S02]  /*06f0*/  ULEA.HI.X.SX32 UR11, UR32, UR8, 0x1, UP6 ;  /* 0x00000008200b7291 */ /* 0x000fc4000b0f0eff */
[----:B------:R-:W-:Y:S01]  /*0700*/  ULEA UR17, UP0, UR15, UR22, 0x2 ;  /* 0x000000160f117291 */ /* 0x000fe2000f8010ff */
[----:B------:R-:W-:Y:S02]  /*0710*/  IMAD.U32 R22, RZ, RZ, UR20 ;  /* 0x00000014ff167e24 */ /* 0x000fe4000f8e00ff */
[----:B------:R-:W-:Y:S01]  /*0720*/  IMAD.U32 R23, RZ, RZ, UR16 ;  /* 0x00000010ff177e24 */ /* 0x000fe2000f8e00ff */
[----:B------:R-:W-:Y:S02]  /*0730*/  UIADD3 UR12, UP4, UPT, UR30, UR25, URZ ;  /* 0x000000191e0c7290 */ /* 0x000fe4000ff9e0ff */
[----:B------:R-:W-:Y:S02]  /*0740*/  ULEA.HI.X UR15, UR15, UR23, UR11, 0x2, UP0 ;  /* 0x000000170f0f7291 */ /* 0x000fe400080f140b */
[----:B------:R-:W5:Y:S01]  /*0750*/  LDG.E R10, desc[UR18][R22.64] ;  /* 0x00000012160a7981 */ /* 0x000f62000c1e1900 */
[----:B------:R-:W-:Y:S02]  /*0760*/  ULEA.HI.X.SX32 UR14, UR30, UR8, 0x1, UP4 ;  /* 0x000000081e0e7291 */ /* 0x000fe4000a0f0eff */
[----:B------:R-:W-:Y:S01]  /*0770*/  ULEA UR16, UP2, UR12, UR22, 0x2 ;  /* 0x000000160c107291 */ /* 0x000fe2000f8410ff */
[----:B0-----:R-:W-:-:S02]  /*0780*/  IMAD.U32 R2, RZ, RZ, UR17 ;  /* 0x00000011ff027e24 */ /* 0x001fc4000f8e00ff */
[----:B------:R-:W-:Y:S01]  /*0790*/  IMAD.U32 R3, RZ, RZ, UR15 ;  /* 0x0000000fff037e24 */ /* 0x000fe2000f8e00ff */
[----:B------:R-:W-:Y:S02]  /*07a0*/  UIADD3 UR10, UP5, UPT, UR29, UR25, URZ ;  /* 0x000000191d0a7290 */ /* 0x000fe4000ffbe0ff */
[----:B------:R-:W-:Y:S02]  /*07b0*/  ULEA.HI.X UR12, UR12, UR23, UR14, 0x2, UP2 ;  /* 0x000000170c0c7291 */ /* 0x000fe400090f140e */
[----:B------:R0:W5:Y:S01]  /*07c0*/  LDG.E R20, desc[UR18][R2.64] ;  /* 0x0000001202147981 */ /* 0x000162000c1e1900 */
[----:B------:R-:W-:Y:S02]  /*07d0*/  ULEA.HI.X.SX32 UR11, UR29, UR8, 0x1, UP5 ;  /* 0x000000081d0b7291 */ /* 0x000fe4000a8f0eff */
[----:B------:R-:W-:Y:S01]  /*07e0*/  ULEA UR14, UP0, UR10, UR22, 0x2 ;  /* 0x000000160a0e7291 */ /* 0x000fe2000f8010ff */
[----:B-1----:R-:W-:Y:S02]  /*07f0*/  IMAD.U32 R4, RZ, RZ, UR16 ;  /* 0x00000010ff047e24 */ /* 0x002fe4000f8e00ff */
[----:B------:R-:W-:Y:S01]  /*0800*/  IMAD.U32 R5, RZ, RZ, UR12 ;  /* 0x0000000cff057e24 */ /* 0x000fe2000f8e00ff */
[----:B------:R-:W-:-:S02]  /*0810*/  UIADD3 UR13, UP1, UPT, UR28, UR25, URZ ;  /* 0x000000191c0d7290 */ /* 0x000fc4000ff3e0ff */
[----:B------:R-:W-:Y:S02]  /*0820*/  ULEA.HI.X UR10, UR10, UR23, UR11, 0x2, UP0 ;  /* 0x000000170a0a7291 */ /* 0x000fe400080f140b */
[----:B------:R1:W5:Y:S01]  /*0830*/  LDG.E R21, desc[UR18][R4.64] ;  /* 0x0000001204157981 */ /* 0x000362000c1e1900 */
[----:B------:R-:W-:Y:S02]  /*0840*/  ULEA.HI.X.SX32 UR11, UR28, UR8, 0x1, UP1 ;  /* 0x000000081c0b7291 */ /* 0x000fe400088f0eff */
[----:B------:R-:W-:Y:S01]  /*0850*/  ULEA UR15, UP0, UR13, UR22, 0x2 ;  /* 0x000000160d0f7291 */ /* 0x000fe2000f8010ff */
[----:B----4-:R-:W-:Y:S02]  /*0860*/  IMAD.U32 R6, RZ, RZ, UR14 ;  /* 0x0000000eff067e24 */ /* 0x010fe4000f8e00ff */
[----:B------:R-:W-:Y:S01]  /*0870*/  IMAD.U32 R7, RZ, RZ, UR10 ;  /* 0x0000000aff077e24 */ /* 0x000fe2000f8e00ff */
[----:B------:R-:W-:Y:S02]  /*0880*/  UIADD3 UR12, UP2, UPT, UR27, UR25, URZ ;  /* 0x000000191b0c7290 */ /* 0x000fe4000ff5e0ff */
[----:B------:R-:W-:-:S02]  /*0890*/  ULEA.HI.X UR13, UR13, UR23, UR11, 0x2, UP0 ;  /* 0x000000170d0d7291 */ /* 0x000fc400080f140b */
[----:B------:R4:W5:Y:S01]  /*08a0*/  LDG.E R22, desc[UR18][R6.64] ;  /* 0x0000001206167981 */ /* 0x000962000c1e1900 */
[----:B------:R-:W-:Y:S01]  /*08b0*/  ULEA.HI.X.SX32 UR11, UR27, UR8, 0x1, UP2 ;  /* 0x000000081b0b7291 */ /* 0x000fe200090f0eff */
[----:B0-----:R-:W-:Y:S01]  /*08c0*/  IMAD.U32 R2, RZ, RZ, UR15 ;  /* 0x0000000fff027e24 */ /* 0x001fe2000f8e00ff */
[----:B------:R-:W-:Y:S01]  /*08d0*/  ULEA UR14, UP0, UR12, UR22, 0x2 ;  /* 0x000000160c0e7291 */ /* 0x000fe2000f8010ff */
[----:B------:R-:W-:Y:S01]  /*08e0*/  IMAD.U32 R3, RZ, RZ, UR13 ;  /* 0x0000000dff037e24 */ /* 0x000fe2000f8e00ff */
[----:B------:R-:W-:Y:S02]  /*08f0*/  UIADD3 UR10, UP1, UPT, UR26, UR25, URZ ;  /* 0x000000191a0a7290 */ /* 0x000fe4000ff3e0ff */
[----:B------:R-:W-:Y:S02]  /*0900*/  ULEA.HI.X UR12, UR12, UR23, UR11, 0x2, UP0 ;  /* 0x000000170c0c7291 */ /* 0x000fe400080f140b */
[----:B------:R-:W5:Y:S01]  /*0910*/  LDG.E R2, desc[UR18][R2.64] ;  /* 0x0000001202027981 */ /* 0x000f62000c1e1900 */
[----:B------:R-:W-:Y:S01]  /*0920*/  ULEA.HI.X.SX32 UR11, UR26, UR8, 0x1, UP1 ;  /* 0x000000081a0b7291 */ /* 0x000fe200088f0eff */
[----:B-1----:R-:W-:Y:S01]  /*0930*/  IMAD.U32 R4, RZ, RZ, UR14 ;  /* 0x0000000eff047e24 */ /* 0x002fe2000f8e00ff */
[----:B------:R-:W-:Y:S01]  /*0940*/  ULEA UR13, UP0, UR10, UR22, 0x2 ;  /* 0x000000160a0d7291 */ /* 0x000fe2000f8010ff */
[----:B------:R-:W-:-:S03]  /*0950*/  IMAD.U32 R5, RZ, RZ, UR12 ;  /* 0x0000000cff057e24 */ /* 0x000fc6000f8e00ff */
[----:B------:R-:W-:Y:S02]  /*0960*/  ULEA.HI.X UR10, UR10, UR23, UR11, 0x2, UP0 ;  /* 0x000000170a0a7291 */ /* 0x000fe400080f140b */
[----:B------:R-:W5:Y:S01]  /*0970*/  LDG.E R4, desc[UR18][R4.64] ;  /* 0x0000001204047981 */ /* 0x000f62000c1e1900 */
[----:B----4-:R-:W-:-:S03]  /*0980*/  IMAD.U32 R6, RZ, RZ, UR13 ;  /* 0x0000000dff067e24 */ /* 0x010fc6000f8e00ff */
[----:B------:R-:W-:-:S05]  /*0990*/  IMAD.U32 R7, RZ, RZ, UR10 ;  /* 0x0000000aff077e24 */ /* 0x000fca000f8e00ff */
[----:B------:R-:W4:Y:S01]  /*09a0*/  LDG.E R6, desc[UR18][R6.64] ;  /* 0x0000001206067981 */ /* 0x000f22000c1e1900 */
[----:B------:R-:W-:Y:S02]  /*09b0*/  ULOP3.LUT UR10, UR9, 0x7ffffff0, URZ, 0xc0, !UPT ;  /* 0x7ffffff0090a7892 */ /* 0x000fe4000f8ec0ff */
[----:B------:R-:W-:Y:S02]  /*09c0*/  ULEA UR4, UR5, UR4, 0x4 ;  /* 0x0000000405047291 */ /* 0x000fe4000f8e20ff */
[----:B------:R-:W-:Y:S01]  /*09d0*/  ULEA UR31, UR5, UR31, 0x4 ;  /* 0x0000001f051f7291 */ /* 0x000fe2000f8e20ff */
[----:B--2---:R-:W-:-:S04]  /*09e0*/  FSETP.GT.AND P3, PT, R19, R8, PT ;  /* 0x000000081300720b */ /* 0x004fc80003f64000 */
[----:B------:R-:W-:-:S04]  /*09f0*/  FSEL R19, R19, R8, P3 ;  /* 0x0000000813137208 */ /* 0x000fc80001800000 */
[----:B---3--:R-:W-:-:S04]  /*0a00*/  FSETP.GT.AND P4, PT, R18, R19, PT ;  /* 0x000000131200720b */ /* 0x008fc80003f84000 */
[----:B------:R-:W-:-:S04]  /*0a10*/  FSEL R18, R18, R19, P4 ;  /* 0x0000001312127208 */ /* 0x000fc80002000000 */
[----:B-----5:R-:W-:-:S04]  /*0a20*/  FSETP.GT.AND P5, PT, R17, R18, PT ;  /* 0x000000121100720b */ /* 0x020fc80003fa4000 */
[----:B------:R-:W-:-:S04]  /*0a30*/  FSEL R17, R17, R18, P5 ;  /* 0x0000001211117208 */ /* 0x000fc80002800000 */
[----:B------:R-:W-:-:S04]  /*0a40*/  FSETP.GT.AND P6, PT, R16, R17, PT ;  /* 0x000000111000720b */ /* 0x000fc80003fc4000 */
[----:B------:R-:W-:-:S04]  /*0a50*/  FSEL R16, R16, R17, P6 ;  /* 0x0000001110107208 */ /* 0x000fc80003000000 */
[----:B------:R-:W-:-:S04]  /*0a60*/  FSETP.GT.AND P0, PT, R15, R16, PT ;  /* 0x000000100f00720b */ /* 0x000fc80003f04000 */
[----:B------:R-:W-:-:S04]  /*0a70*/  FSEL R15, R15, R16, P0 ;  /* 0x000000100f0f7208 */ /* 0x000fc80000000000 */
[----:B------:R-:W-:-:S04]  /*0a80*/  FSETP.GT.AND P1, PT, R14, R15, PT ;  /* 0x0000000f0e00720b */ /* 0x000fc80003f24000 */
[----:B------:R-:W-:-:S04]  /*0a90*/  FSEL R14, R14, R15, P1 ;  /* 0x0000000f0e0e7208 */ /* 0x000fc80000800000 */
[----:B------:R-:W-:-:S04]  /*0aa0*/  FSETP.GT.AND P2, PT, R13, R14, PT ;  /* 0x0000000e0d00720b */ /* 0x000fc80003f44000 */
[----:B------:R-:W-:Y:S02]  /*0ab0*/  FSEL R13, R13, R14, P2 ;  /* 0x0000000e0d0d7208 */ /* 0x000fe40001000000 */
[C---:B------:R-:W-:Y:S02]  /*0ac0*/  SEL R0, R9.reuse, R0, P3 ;  /* 0x0000000009007207 */ /* 0x040fe40001800000 */
[----:B------:R-:W-:Y:S01]  /*0ad0*/  FSETP.GT.AND P3, PT, R12, R13, PT ;  /* 0x0000000d0c00720b */ /* 0x000fe20003f64000 */
[----:B------:R-:W-:-:S03]  /*0ae0*/  @P4 VIADD R0, R9, 0x1 ;  /* 0x0000000109004836 */ /* 0x000fc60000000000 */
[----:B------:R-:W-:-:S04]  /*0af0*/  FSEL R12, R12, R13, P3 ;  /* 0x0000000d0c0c7208 */ /* 0x000fc80001800000 */
        /* <DEDUP_REMOVED lines=17> */
[----:B------:R-:W-:Y:S01]  /*0c10*/  FSEL R21, R2, R21, P2 ;  /* 0x0000001502157208 */ /* 0x000fe20001000000 */
[----:B------:R-:W-:-:S03]  /*0c20*/  @P4 VIADD R0, R9, 0x8 ;  /* 0x0000000809004836 */ /* 0x000fc60000000000 */
[----:B------:R-:W-:Y:S01]  /*0c30*/  FSETP.GT.AND P3, PT, R4, R21, PT ;  /* 0x000000150400720b */ /* 0x000fe20003f64000 */
[----:B------:R-:W-:-:S03]  /*0c40*/  @P5 VIADD R0, R9, 0x9 ;  /* 0x0000000909005836 */ /* 0x000fc60000000000 */
[----:B------:R-:W-:Y:S01]  /*0c50*/  FSEL R21, R4, R21, P3 ;  /* 0x0000001504157208 */ /* 0x000fe20001800000 */
[C---:B------:R-:W-:Y:S02]  /*0c60*/  @P6 VIADD R0, R9.reuse, 0xa ;  /* 0x0000000a09006836 */ /* 0x040fe40000000000 */
[C---:B------:R-:W-:Y:S01]  /*0c70*/  @P0 VIADD R0, R9.reuse, 0xb ;  /* 0x0000000b09000836 */ /* 0x040fe20000000000 */
[----:B----4-:R-:W-:Y:S01]  /*0c80*/  FSETP.GT.AND P0, PT, R6, R21, PT ;  /* 0x000000150600720b */ /* 0x010fe20003f04000 */
[C---:B------:R-:W-:Y:S02]  /*0c90*/  @P1 VIADD R0, R9.reuse, 0xc ;  /* 0x0000000c09001836 */ /* 0x040fe40000000000 */
[C---:B------:R-:W-:Y:S02]  /*0ca0*/  @P2 VIADD R0, R9.reuse, 0xd ;  /* 0x0000000d09002836 */ /* 0x040fe40000000000 */
[----:B------:R-:W-:-:S08]  /*0cb0*/  @P3 VIADD R0, R9, 0xe ;  /* 0x0000000e09003836 */ /* 0x000fd00000000000 */
[C---:B------:R-:W-:Y:S02]  /*0cc0*/  @P0 VIADD R0, R9.reuse, 0xf ;  /* 0x0000000f09000836 */ /* 0x040fe40000000000 */
[----:B------:R-:W-:-:S05]  /*0cd0*/  VIADD R9, R9, 0x10 ;  /* 0x0000001009097836 */ /* 0x000fca0000000000 */
[----:B------:R-:W-:Y:S01]  /*0ce0*/  ISETP.NE.AND P1, PT, R9, UR10, PT ;  /* 0x0000000a09007c0c */ /* 0x000fe2000bf25270 */
[----:B------:R-:W-:Y:S02]  /*0cf0*/  ULEA UR40, UR5, UR40, 0x4 ;  /* 0x0000002805287291 */ /* 0x000fe4000f8e20ff */
[----:B------:R-:W-:Y:S02]  /*0d00*/  ULEA UR39, UR5, UR39, 0x4 ;  /* 0x0000002705277291 */ /* 0x000fe4000f8e20ff */
[----:B------:R-:W-:Y:S02]  /*0d10*/  ULEA UR38, UR5, UR38, 0x4 ;  /* 0x0000002605267291 */ /* 0x000fe4000f8e20ff */
[----:B------:R-:W-:Y:S02]  /*0d20*/  ULEA UR37, UR5, UR37, 0x4 ;  /* 0x0000002505257291 */ /* 0x000fe4000f8e20ff */
[----:B------:R-:W-:Y:S02]  /*0d30*/  ULEA UR36, UR5, UR36, 0x4 ;  /* 0x0000002405247291 */ /* 0x000fe4000f8e20ff */
[----:B------:R-:W-:-:S02]  /*0d40*/  ULEA UR35, UR5, UR35, 0x4 ;  /* 0x0000002305237291 */ /* 0x000fc4000f8e20ff */
[----:B------:R-:W-:Y:S02]  /*0d50*/  ULEA UR34, UR5, UR34, 0x4 ;  /* 0x0000002205227291 */ /* 0x000fe4000f8e20ff */
[----:B------:R-:W-:Y:S02]  /*0d60*/  ULEA UR33, UR5, UR33, 0x4 ;  /* 0x0000002105217291 */ /* 0x000fe4000f8e20ff */
[----:B------:R-:W-:Y:S02]  /*0d70*/  ULEA UR32, UR5, UR32, 0x4 ;  /* 0x0000002005207291 */ /* 0x000fe4000f8e20ff */
[----:B------:R-:W-:Y:S02]  /*0d80*/  ULEA UR30, UR5, UR30, 0x4 ;  /* 0x0000001e051e7291 */ /* 0x000fe4000f8e20ff */
[----:B------:R-:W-:Y:S02]  /*0d90*/  ULEA UR29, UR5, UR29, 0x4 ;  /* 0x0000001d051d7291 */ /* 0x000fe4000f8e20ff */
[----:B------:R-:W-:-:S02]  /*0da0*/  ULEA UR28, UR5, UR28, 0x4 ;  /* 0x0000001c051c7291 */ /* 0x000fc4000f8e20ff */
[----:B------:R-:W-:Y:S02]  /*0db0*/  ULEA UR27, UR5, UR27, 0x4 ;  /* 0x0000001b051b7291 */ /* 0x000fe4000f8e20ff */
[----:B------:R-:W-:Y:S01]  /*0dc0*/  ULEA UR26, UR5, UR26, 0x4 ;  /* 0x0000001a051a7291 */ /* 0x000fe2000f8e20ff */
[----:B------:R-:W-:Y:S01]  /*0dd0*/  FSEL R8, R6, R21, P0 ;  /* 0x0000001506087208 */ /* 0x000fe20000000000 */
[----:B------:R-:W-:Y:S10]  /*0de0*/  @P1 BRA `(.L_x_2) ;  /* 0xfffffff400301947 */ /* 0x000ff4000383ffff */
[----:B------:R-:W-:-:S07]  /*0df0*/  IMAD.U32 R5, RZ, RZ, UR10 ;  /* 0x0000000aff057e24 */ /* 0x000fce000f8e00ff */
.L_x_1:
[----:B------:R-:W-:-:S04]  /*0e00*/  ULOP3.LUT UR10, UR9, 0xf, URZ, 0xc0, !UPT ;  /* 0x0000000f090a7892 */ /* 0x000fc8000f8ec0ff */
[----:B------:R-:W-:-:S09]  /*0e10*/  UISETP.NE.AND UP0, UPT, UR10, URZ, UPT ;  /* 0x000000ff0a00728c */ /* 0x000fd2000bf05270 */
[----:B------:R-:W-:Y:S05]  /*0e20*/  BRA.U !UP0, `(.L_x_0) ;  /* 0x0000000908287547 */ /* 0x000fea000b800000 */
[----:B------:R-:W-:Y:S02]  /*0e30*/  UISETP.GE.U32.AND UP0, UPT, UR10, 0x8, UPT ;  /* 0x000000080a00788c */ /* 0x000fe4000bf06070 */
[----:B------:R-:W-:-:S04]  /*0e40*/  ULOP3.LUT UR4, UR9, 0x7, URZ, 0xc0, !UPT ;  /* 0x0000000709047892 */ /* 0x000fc8000f8ec0ff */
[----:B------:R-:W-:-:S03]  /*0e50*/  UISETP.NE.AND UP1, UPT, UR4, URZ, UPT ;  /* 0x000000ff0400728c */ /* 0x000fc6000bf25270 */
[----:B------:R-:W-:Y:S08]  /*0e60*/  BRA.U !UP0, `(.L_x_3) ;  /* 0x0000000508287547 */ /* 0x000ff0000b800000 */
[----:B------:R-:W0:Y:S01]  /*0e70*/  LDC.64 R2, c[0x0][0x380] ;  /* 0x0000e000ff027b82 */ /* 0x000e220000000a00 */
[----:B------:R-:W-:-:S04]  /*0e80*/  IMAD R4, R5, UR5, RZ ;  /* 0x0000000505047c24 */ /* 0x000fc8000f8e02ff */
[C---:B------:R-:W-:Y:S01]  /*0e90*/  VIADD R9, R4.reuse, UR5 ;  /* 0x0000000504097c36 */ /* 0x040fe20008000000 */
[----:B------:R-:W-:-:S04]  /*0ea0*/  IADD3 R7, P0, PT, R4, UR25, RZ ;  /* 0x0000001904077c10 */ /* 0x000fc8000ff1e0ff */
[----:B------:R-:W-:Y:S02]  /*0eb0*/  LEA.HI.X.SX32 R4, R4, UR8, 0x1, P0 ;  /* 0x0000000804047c11 */ /* 0x000fe400080f0eff */
[----:B------:R-:W-:-:S04]  /*0ec0*/  IADD3 R11, P1, PT, R9, UR25, RZ ;  /* 0x00000019090b7c10 */ /* 0x000fc8000ff3e0ff */
[----:B------:R-:W-:Y:S02]  /*0ed0*/  LEA.HI.X.SX32 R12, R9, UR8, 0x1, P1 ;  /* 0x00000008090c7c11 */ /* 0x000fe400088f0eff */
[----:B0-----:R-:W-:-:S04]  /*0ee0*/  LEA R6, P0, R7, R2, 0x2 ;  /* 0x0000000207067211 */ /* 0x001fc800078010ff */
[----:B------:R-:W-:Y:S01]  /*0ef0*/  LEA.HI.X R7, R7, R3, R4, 0x2, P0 ;  /* 0x0000000307077211 */ /* 0x000fe200000f1404 */
[----:B------:R-:W-:Y:S01]  /*0f00*/  VIADD R4, R9, UR5 ;  /* 0x0000000509047c36 */ /* 0x000fe20008000000 */
[----:B------:R-:W-:-:S04]  /*0f10*/  LEA R14, P0, R11, R2, 0x2 ;  /* 0x000000020b0e7211 */ /* 0x000fc800078010ff */
[----:B------:R-:W2:Y:S01]  /*0f20*/  LDG.E R7, desc[UR18][R6.64] ;  /* 0x0000001206077981 */ /* 0x000ea2000c1e1900 */
[C---:B------:R-:W-:Y:S01]  /*0f30*/  IADD3 R10, P1, PT, R4.reuse, UR25, RZ ;  /* 0x00000019040a7c10 */ /* 0x040fe2000ff3e0ff */
[C---:B------:R-:W-:Y:S01]  /*0f40*/  VIADD R9, R4.reuse, UR5 ;  /* 0x0000000504097c36 */ /* 0x040fe20008000000 */
[-C--:B------:R-:W-:Y:S02]  /*0f50*/  LEA.HI.X R15, R11, R3.reuse, R12, 0x2, P0 ;  /* 0x000000030b0f7211 */ /* 0x080fe400000f140c */
[----:B------:R-:W-:Y:S02]  /*0f60*/  LEA.HI.X.SX32 R13, R4, UR8, 0x1, P1 ;  /* 0x00000008040d7c11 */ /* 0x000fe400088f0eff */
[C---:B------:R-:W-:Y:S01]  /*0f70*/  LEA R12, P0, R10.reuse, R2, 0x2 ;  /* 0x000000020a0c7211 */ /* 0x040fe200078010ff */
[----:B------:R0:W3:Y:S01]  /*0f80*/  LDG.E R4, desc[UR18][R14.64] ;  /* 0x000000120e047981 */ /* 0x0000e2000c1e1900 */
[C---:B------:R-:W-:Y:S01]  /*0f90*/  IADD3 R11, P1, PT, R9.reuse, UR25, RZ ;  /* 0x00000019090b7c10 */ /* 0x040fe2000ff3e0ff */
[----:B------:R-:W-:Y:S01]  /*0fa0*/  VIADD R16, R9, UR5 ;  /* 0x0000000509107c36 */ /* 0x000fe20008000000 */
[----:B------:R-:W-:-:S02]  /*0fb0*/  LEA.HI.X R13, R10, R3, R13, 0x2, P0 ;  /* 0x000000030a0d7211 */ /* 0x000fc400000f140d */
[----:B------:R-:W-:Y:S02]  /*0fc0*/  LEA.HI.X.SX32 R20, R9, UR8, 0x1, P1 ;  /* 0x0000000809147c11 */ /* 0x000fe400088f0eff */
[CC--:B------:R-:W-:Y:S01]  /*0fd0*/  LEA R10, P0, R11.reuse, R2.reuse, 0x2 ;  /* 0x000000020b0a7211 */ /* 0x0c0fe200078010ff */
[----:B------:R1:W4:Y:S01]  /*0fe0*/  LDG.E R6, desc[UR18][R12.64] ;  /* 0x000000120c067981 */ /* 0x000322000c1e1900 */
[C---:B------:R-:W-:Y:S01]  /*0ff0*/  IADD3 R18, P1, PT, R16.reuse, UR25, RZ ;  /* 0x0000001910127c10 */ /* 0x040fe2000ff3e0ff */
[C---:B------:R-:W-:Y:S01]  /*1000*/  VIADD R17, R16.reuse, UR5 ;  /* 0x0000000510117c36 */ /* 0x040fe20008000000 */
[----:B------:R-:W-:Y:S02]  /*1010*/  LEA.HI.X R11, R11, R3, R20, 0x2, P0 ;  /* 0x000000030b0b7211 */ /* 0x000fe400000f1414 */
[----:B------:R-:W-:Y:S02]  /*1020*/  LEA.HI.X.SX32 R16, R16, UR8, 0x1, P1 ;  /* 0x0000000810107c11 */ /* 0x000fe400088f0eff */
[----:B0-----:R-:W-:Y:S01]  /*1030*/  LEA R14, P0, R18, R2, 0x2 ;  /* 0x00000002120e7211 */ /* 0x001fe200078010ff */
[----:B------:R0:W5:Y:S01]  /*1040*/  LDG.E R9, desc[UR18][R10.64] ;  /* 0x000000120a097981 */ /* 0x000162000c1e1900 */
[----:B------:R-:W-:-:S02]  /*1050*/  IADD3 R19, P1, PT, R17, UR25, RZ ;  /* 0x0000001911137c10 */ /* 0x000fc4000ff3e0ff */
[-C--:B------:R-:W-:Y:S01]  /*1060*/  LEA.HI.X R15, R18, R3.reuse, R16, 0x2, P0 ;  /* 0x00000003120f7211 */ /* 0x080fe200000f1410 */
[C---:B------:R-:W-:Y:S01]  /*1070*/  VIADD R16, R17.reuse, UR5 ;  /* 0x0000000511107c36 */ /* 0x040fe20008000000 */
[----:B------:R-:W-:Y:S02]  /*1080*/  LEA.HI.X.SX32 R20, R17, UR8, 0x1, P1 ;  /* 0x0000000811147c11 */ /* 0x000fe400088f0eff */
[C---:B-1----:R-:W-:Y:S01]  /*1090*/  LEA R12, P0, R19.reuse, R2, 0x2 ;  /* 0x00000002130c7211 */ /* 0x042fe200078010ff */
[----:B------:R-:W5:Y:S01]  /*10a0*/  LDG.E R14, desc[UR18][R14.64] ;  /* 0x000000120e0e7981 */ /* 0x000f62000c1e1900 */
[C---:B------:R-:W-:Y:S01]  /*10b0*/  IADD3 R18, P1, PT, R16.reuse, UR25, RZ ;  /* 0x0000001910127c10 */ /* 0x040fe2000ff3e0ff */
[C---:B------:R-:W-:Y:S01]  /*10c0*/  VIADD R17, R16.reuse, UR5 ;  /* 0x0000000510117c36 */ /* 0x040fe20008000000 */
[----:B------:R-:W-:Y:S02]  /*10d0*/  LEA.HI.X R13, R19, R3, R20, 0x2, P0 ;  /* 0x00000003130d7211 */ /* 0x000fe400000f1414 */
[----:B------:R-:W-:-:S02]  /*10e0*/  LEA.HI.X.SX32 R19, R16, UR8, 0x1, P1 ;  /* 0x0000000810137c11 */ /* 0x000fc400088f0eff */
[CC--:B0-----:R-:W-:Y:S01]  /*10f0*/  LEA R10, P0, R18.reuse, R2.reuse, 0x2 ;  /* 0x00000002120a7211 */ /* 0x0c1fe200078010ff */
[----:B------:R-:W5:Y:S01]  /*1100*/  LDG.E R12, desc[UR18][R12.64] ;  /* 0x000000120c0c7981 */ /* 0x000f62000c1e1900 */
[C---:B------:R-:W-:Y:S02]  /*1110*/  IADD3 R16, P1, PT, R17.reuse, UR25, RZ ;  /* 0x0000001911107c10 */ /* 0x040fe4000ff3e0ff */
[-C--:B------:R-:W-:Y:S02]  /*1120*/  LEA.HI.X R11, R18, R3.reuse, R19, 0x2, P0 ;  /* 0x00000003120b7211 */ /* 0x080fe400000f1413 */
[----:B------:R-:W-:Y:S02]  /*1130*/  LEA.HI.X.SX32 R17, R17, UR8, 0x1, P1 ;  /* 0x0000000811117c11 */ /* 0x000fe400088f0eff */
[C---:B------:R-:W-:Y:S01]  /*1140*/  LEA R2, P0, R16.reuse, R2, 0x2 ;  /* 0x0000000210027211 */ /* 0x040fe200078010ff */
[----:B------:R-:W5:Y:S03]  /*1150*/  LDG.E R10, desc[UR18][R10.64] ;  /* 0x000000120a0a7981 */ /* 0x000f66000c1e1900 */
[----:B------:R-:W-:-:S06]  /*1160*/  LEA.HI.X R3, R16, R3, R17, 0x2, P0 ;  /* 0x0000000310037211 */ /* 0x000fcc00000f1411 */
[----:B------:R-:W5:Y:S01]  /*1170*/  LDG.E R3, desc[UR18][R2.64] ;  /* 0x0000001202037981 */ /* 0x000f62000c1e1900 */
[----:B--2---:R-:W-:-:S04]  /*1180*/  FSETP.GT.AND P2, PT, R7, R8, PT ;  /* 0x000000080700720b */ /* 0x004fc80003f44000 */
[----:B------:R-:W-:Y:S02]  /*1190*/  FSEL R7, R7, R8, P2 ;  /* 0x0000000807077208 */ /* 0x000fe40001000000 */
[----:B------:R-:W-:Y:S02]  /*11a0*/  SEL R0, R5, R0, P2 ;  /* 0x0000000005007207 */ /* 0x000fe40001000000 */
[----:B---3--:R-:W-:-:S04]  /*11b0*/  FSETP.GT.AND P3, PT, R4, R7, PT ;  /* 0x000000070400720b */ /* 0x008fc80003f64000 */
[----:B------:R-:W-:-:S04]  /*11c0*/  FSEL R7, R4, R7, P3 ;  /* 0x0000000704077208 */ /* 0x000fc80001800000 */
[----:B----4-:R-:W-:-:S04]  /*11d0*/  FSETP.GT.AND P4, PT, R6, R7, PT ;  /* 0x000000070600720b */ /* 0x010fc80003f84000 */
[----:B------:R-:W-:Y:S01]  /*11e0*/  FSEL R6, R6, R7, P4 ;  /* 0x0000000706067208 */ /* 0x000fe20002000000 */
[----:B------:R-:W-:-:S03]  /*11f0*/  @P3 VIADD R0, R5, 0x1 ;  /* 0x0000000105003836 */ /* 0x000fc60000000000 */
[----:B-----5:R-:W-:-:S04]  /*1200*/  FSETP.GT.AND P5, PT, R9, R6, PT ;  /* 0x000000060900720b */ /* 0x020fc80003fa4000 */
[----:B------:R-:W-:Y:S01]  /*1210*/  FSEL R9, R9, R6, P5 ;  /* 0x0000000609097208 */ /* 0x000fe20002800000 */
[----:B------:R-:W-:-:S03]  /*1220*/  @P4 VIADD R0, R5, 0x2 ;  /* 0x0000000205004836 */ /* 0x000fc60000000000 */
[----:B------:R-:W-:-:S04]  /*1230*/  FSETP.GT.AND P1, PT, R14, R9, PT ;  /* 0x000000090e00720b */ /* 0x000fc80003f24000 */
        /* <DEDUP_REMOVED lines=8> */
[----:B------:R-:W-:-:S05]  /*12c0*/  FSETP.GT.AND P3, PT, R3, R8, PT ;  /* 0x000000080300720b */ /* 0x000fca0003f64000 */
[----:B------:R-:W-:Y:S01]  /*12d0*/  @P2 VIADD R0, R5, 0x6 ;  /* 0x0000000605002836 */ /* 0x000fe20000000000 */
[----:B------:R-:W-:-:S07]  /*12e0*/  FSEL R8, R3, R8, P3 ;  /* 0x0000000803087208 */ /* 0x000fce0001800000 */
[C---:B------:R-:W-:Y:S02]  /*12f0*/  @P3 VIADD R0, R5.reuse, 0x7 ;  /* 0x0000000705003836 */ /* 0x040fe40000000000 */
[----:B------:R-:W-:-:S07]  /*1300*/  VIADD R5, R5, 0x8 ;  /* 0x0000000805057836 */ /* 0x000fce0000000000 */
.L_x_3:
        /* <DEDUP_REMOVED lines=8> */
[----:B------:R-:W-:-:S03]  /*1390*/  IADD3 R7, P0, PT, R4, UR25, RZ ;  /* 0x0000001904077c10 */ /* 0x000fc6000ff1e0ff */
[C---:B------:R-:W-:Y:S01]  /*13a0*/  VIADD R12, R9.reuse, UR5 ;  /* 0x00000005090c7c36 */ /* 0x040fe20008000000 */
[----:B------:R-:W-:Y:S02]  /*13b0*/  LEA.HI.X.SX32 R4, R4, UR8, 0x1, P0 ;  /* 0x0000000804047c11 */ /* 0x000fe400080f0eff */
[----:B------:R-:W-:Y:S02]  /*13c0*/  IADD3 R11, P1, PT, R9, UR25, RZ ;  /* 0x00000019090b7c10 */ /* 0x000fe4000ff3e0ff */
[----:B0-----:R-:W-:-:S04]  /*13d0*/  LEA R6, P0, R7, R2, 0x2 ;  /* 0x0000000207067211 */ /* 0x001fc800078010ff */
[-C--:B------:R-:W-:Y:S02]  /*13e0*/  LEA.HI.X R7, R7, R3.reuse, R4, 0x2, P0 ;  /* 0x0000000307077211 */ /* 0x080fe400000f1404 */
[----:B------:R-:W-:Y:S02]  /*13f0*/  LEA.HI.X.SX32 R4, R9, UR8, 0x1, P1 ;  /* 0x0000000809047c11 */ /* 0x000fe400088f0eff */
[C---:B------:R-:W-:Y:S02]  /*1400*/  LEA R10, P0, R11.reuse, R2, 0x2 ;  /* 0x000000020b0a7211 */ /* 0x040fe400078010ff */
[----:B------:R-:W2:Y:S01]  /*1410*/  LDG.E R7, desc[UR18][R6.64] ;  /* 0x0000001206077981 */ /* 0x000ea2000c1e1900 */
[C---:B------:R-:W-:Y:S01]  /*1420*/  IADD3 R9, P1, PT, R12.reuse, UR25, RZ ;  /* 0x000000190c097c10 */ /* 0x040fe2000ff3e0ff */
[C---:B------:R-:W-:Y:S01]  /*1430*/  VIADD R14, R12.reuse, UR5 ;  /* 0x000000050c0e7c36 */ /* 0x040fe20008000000 */
[----:B------:R-:W-:Y:S02]  /*1440*/  LEA.HI.X R11, R11, R3, R4, 0x2, P0 ;  /* 0x000000030b0b7211 */ /* 0x000fe400000f1404 */
[----:B------:R-:W-:-:S02]  /*1450*/  LEA.HI.X.SX32 R4, R12, UR8, 0x1, P1 ;  /* 0x000000080c047c11 */ /* 0x000fc400088f0eff */
[CC--:B------:R-:W-:Y:S01]  /*1460*/  LEA R12, P0, R9.reuse, R2.reuse, 0x2 ;  /* 0x00000002090c7211 */ /* 0x0c0fe200078010ff */
[----:B------:R-:W3:Y:S01]  /*1470*/  LDG.E R10, desc[UR18][R10.64] ;  /* 0x000000120a0a7981 */ /* 0x000ee2000c1e1900 */
[C---:B------:R-:W-:Y:S02]  /*1480*/  IADD3 R15, P1, PT, R14.reuse, UR25, RZ ;  /* 0x000000190e0f7c10 */ /* 0x040fe4000ff3e0ff */
[-C--:B------:R-:W-:Y:S02]  /*1490*/  LEA.HI.X R13, R9, R3.reuse, R4, 0x2, P0 ;  /* 0x00000003090d7211 */ /* 0x080fe400000f1404 */
[----:B------:R-:W-:Y:S02]  /*14a0*/  LEA.HI.X.SX32 R14, R14, UR8, 0x1, P1 ;  /* 0x000000080e0e7c11 */ /* 0x000fe400088f0eff */
[C---:B------:R-:W-:Y:S01]  /*14b0*/  LEA R2, P0, R15.reuse, R2, 0x2 ;  /* 0x000000020f027211 */ /* 0x040fe200078010ff */
[----:B------:R-:W4:Y:S03]  /*14c0*/  LDG.E R12, desc[UR18][R12.64] ;  /* 0x000000120c0c7981 */ /* 0x000f26000c1e1900 */
[----:B------:R-:W-:-:S05]  /*14d0*/  LEA.HI.X R3, R15, R3, R14, 0x2, P0 ;  /* 0x000000030f037211 */ /* 0x000fca00000f140e */
        /* <DEDUP_REMOVED lines=11> */
[----:B------:R-:W-:-:S08]  /*1590*/  @P2 VIADD R0, R5, 0x2 ;  /* 0x0000000205002836 */ /* 0x000fd00000000000 */
[C---:B------:R-:W-:Y:S02]  /*15a0*/  @P3 VIADD R0, R5.reuse, 0x3 ;  /* 0x0000000305003836 */ /* 0x040fe40000000000 */
[----:B------:R-:W-:-:S07]  /*15b0*/  VIADD R5, R5, 0x4 ;  /* 0x0000000405057836 */ /* 0x000fce0000000000 */
.L_x_4:
[----:B------:R-:W-:Y:S05]  /*15c0*/  BRA.U !UP1, `(.L_x_0) ;  /* 0x0000000109407547 */ /* 0x000fea000b800000 */
[----:B------:R-:W0:Y:S01]  /*15d0*/  LDC.64 R10, c[0x0][0x380] ;  /* 0x0000e000ff0a7b82 */ /* 0x000e220000000a00 */
[----:B------:R-:W-:Y:S01]  /*15e0*/  IMAD R4, R5, UR5, RZ ;  /* 0x0000000505047c24 */ /* 0x000fe2000f8e02ff */
[----:B------:R-:W-:-:S12]  /*15f0*/  UIADD3 UR9, UPT, UPT, -UR9, URZ, URZ ;  /* 0x000000ff09097290 */ /* 0x000fd8000fffe1ff */
.L_x_5:
[----:B------:R-:W-:-:S04]  /*1600*/  IADD3 R3, P0, PT, R4, UR25, RZ ;  /* 0x0000001904037c10 */ /* 0x000fc8000ff1e0ff */
[----:B------:R-:W-:Y:S02]  /*1610*/  LEA.HI.X.SX32 R6, R4, UR8, 0x1, P0 ;  /* 0x0000000804067c11 */ /* 0x000fe400080f0eff */
[----:B0-----:R-:W-:-:S04]  /*1620*/  LEA R2, P0, R3, R10, 0x2 ;  /* 0x0000000a03027211 */ /* 0x001fc800078010ff */
[----:B------:R-:W-:-:S06]  /*1630*/  LEA.HI.X R3, R3, R11, R6, 0x2, P0 ;  /* 0x0000000b03037211 */ /* 0x000fcc00000f1406 */
[----:B------:R-:W2:Y:S01]  /*1640*/  LDG.E R3, desc[UR18][R2.64] ;  /* 0x0000001202037981 */ /* 0x000ea2000c1e1900 */
[----:B------:R-:W-:Y:S01]  /*1650*/  UIADD3 UR9, UPT, UPT, UR9, 0x1, URZ ;  /* 0x0000000109097890 */ /* 0x000fe2000fffe0ff */
[----:B------:R-:W-:-:S03]  /*1660*/  VIADD R4, R4, UR5 ;  /* 0x0000000504047c36 */ /* 0x000fc60008000000 */
[----:B------:R-:W-:Y:S01]  /*1670*/  UISETP.NE.AND UP0, UPT, UR9, URZ, UPT ;  /* 0x000000ff0900728c */ /* 0x000fe2000bf05270 */
[----:B--2---:R-:W-:-:S04]  /*1680*/  FSETP.GT.AND P0, PT, R3, R8, PT ;  /* 0x000000080300720b */ /* 0x004fc80003f04000 */
[C---:B------:R-:W-:Y:S01]  /*1690*/  SEL R0, R5.reuse, R0, P0 ;  /* 0x0000000005007207 */ /* 0x040fe20000000000 */
[----:B------:R-:W-:Y:S01]  /*16a0*/  VIADD R5, R5, 0x1 ;  /* 0x0000000105057836 */ /* 0x000fe20000000000 */
[----:B------:R-:W-:Y:S02]  /*16b0*/  FSEL R8, R3, R8, P0 ;  /* 0x0000000803087208 */ /* 0x000fe40000000000 */
[----:B------:R-:W-:Y:S05]  /*16c0*/  BRA.U UP0, `(.L_x_5) ;  /* 0xfffffffd00cc7547 */ /* 0x000fea000b83ffff */
.L_x_0:
[----:B------:R-:W0:Y:S01]  /*16d0*/  LDCU.64 UR8, c[0x0][0x388] ;  /* 0x00007100ff0877ac */ /* 0x000e220008000a00 */
[----:B------:R-:W-:-:S04]  /*16e0*/  UIMAD UR5, UR6, UR5, UR7 ;  /* 0x00000005060572a4 */ /* 0x000fc8000f8e0207 */
[----:B0-----:R-:W-:-:S06]  /*16f0*/  UIMAD.WIDE.U32 UR4, UR5, 0x4, UR8 ;  /* 0x00000004050478a5 */ /* 0x001fcc000f8e0008 */
[----:B------:R-:W-:Y:S02]  /*1700*/  IMAD.U32 R2, RZ, RZ, UR4 ;  /* 0x00000004ff027e24 */ /* 0x000fe4000f8e00ff */
[----:B------:R-:W-:-:S05]  /*1710*/  IMAD.U32 R3, RZ, RZ, UR5 ;  /* 0x00000005ff037e24 */ /* 0x000fca000f8e00ff */
[----:B------:R-:W-:Y:S01]  /*1720*/  STG.E desc[UR18][R2.64], R0 ;  /* 0x0000000002007986 */ /* 0x000fe2000c101912 */
[----:B------:R-:W-:Y:S05]  /*1730*/  EXIT ;  /* 0x000000000000794d */ /* 0x000fea0003800000 */
.L_x_6:
[----:B------:R-:W-:-:S00]  /*1740*/  BRA `(.L_x_6) ;  /* 0xfffffffc00fc7947 */ /* 0x000fc0000383ffff */
[----:B------:R-:W-:-:S00]  /*1750*/  NOP ;  /* 0x0000000000007918 */ /* 0x000fc00000000000 */
        /* <DEDUP_REMOVED lines=10> */
.L_x_7:


//--------------------- .nv.shared.reserved.0     --------------------------
	.section	.nv.shared.reserved.0,"aw",@nobits
	.weak		__nv_reservedSMEM_offset_0_alias
	.size		__nv_reservedSMEM_offset_0_alias, 0, 64
	.other		__nv_reservedSMEM_offset_0_alias,@"STO_CUDA_RESERVED_SHARED STV_DEFAULT"
__nv_reservedSMEM_offset_0_alias:
	.zero		0
	.zero		64


//--------------------- .nv.constant0._Z13argmax_kernelPKfPiiii --------------------------
	.section	.nv.constant0._Z13argmax_kernelPKfPiiii,"a",@progbits
	.sectionflags	@""
	.align	4
.nv.constant0._Z13argmax_kernelPKfPiiii:
	.zero		924


//--------------------- SYMBOLS --------------------------

	.type		.nv.reservedSmem.offset0,@object
	.size		.nv.reservedSmem.offset0,0x4
